	.headerflags	@"EF_CUDA_TEXMODE_UNIFIED EF_CUDA_64BIT_ADDRESS EF_CUDA_ACCELERATORS EF_CUDA_SM90 EF_CUDA_VIRTUAL_SM(EF_CUDA_SM90)"
	.elftype	@"ET_EXEC"


//--------------------- .nv.info                  --------------------------
	.section	.nv.info,"",@"SHT_CUDA_INFO"
	.align	4


	//----- nvinfo : EIATTR_REGCOUNT
	.align		4
        /*0000*/ 	.byte	0x04, 0x2f
        /*0002*/ 	.short	(.L_3 - .L_2)
	.align		4
.L_2:
        /*0004*/ 	.word	index@(triton_poi_fused__native_batch_norm_legit_no_training_relu_3)
        /*0008*/ 	.word	0x00000012


	//----- nvinfo : EIATTR_MIN_STACK_SIZE
	.align		4
.L_3:
        /*000c*/ 	.byte	0x04, 0x12
        /*000e*/ 	.short	(.L_5 - .L_4)
	.align		4
.L_4:
        /*0010*/ 	.word	index@(triton_poi_fused__native_batch_norm_legit_no_training_relu_3)
        /*0014*/ 	.word	0x00000000


	//----- nvinfo : EIATTR_FRAME_SIZE
	.align		4
.L_5:
        /*0018*/ 	.byte	0x04, 0x11
        /*001a*/ 	.short	(.L_7 - .L_6)
	.align		4
.L_6:
        /*001c*/ 	.word	index@(triton_poi_fused__native_batch_norm_legit_no_training_relu_3)
        /*0020*/ 	.word	0x00000000


	//----- nvinfo : EIATTR_MIN_STACK_SIZE
	.align		4
.L_7:
        /*0024*/ 	.byte	0x04, 0x12
        /*0026*/ 	.short	(.L_9 - .L_8)
	.align		4
.L_8:
        /*0028*/ 	.word	index@(triton_poi_fused__native_batch_norm_legit_no_training_relu_3)
        /*002c*/ 	.word	0x00000000
.L_9:


//--------------------- .nv.info.triton_poi_fused__native_batch_norm_legit_no_training_relu_3 --------------------------
	.section	.nv.info.triton_poi_fused__native_batch_norm_legit_no_training_relu_3,"",@"SHT_CUDA_INFO"
	.sectionflags	@""
	.align	4


	//----- nvinfo : EIATTR_CUDA_API_VERSION
	.align		4
        /*0000*/ 	.byte	0x04, 0x37
        /*0002*/ 	.short	(.L_11 - .L_10)
.L_10:
        /*0004*/ 	.word	0x0000007c


	//----- nvinfo : EIATTR_KPARAM_INFO
	.align		4
.L_11:
        /*0008*/ 	.byte	0x04, 0x17
        /*000a*/ 	.short	(.L_13 - .L_12)
.L_12:
        /*000c*/ 	.word	0x00000000
        /*0010*/ 	.short	0x0006
        /*0012*/ 	.short	0x0030
        /*0014*/ 	.byte	0x00, 0xf0, 0x11, 0x00


	//----- nvinfo : EIATTR_KPARAM_INFO
	.align		4
.L_13:
        /*0018*/ 	.byte	0x04, 0x17
        /*001a*/ 	.short	(.L_15 - .L_14)
.L_14:
        /*001c*/ 	.word	0x00000000
        /*0020*/ 	.short	0x0005
        /*0022*/ 	.short	0x0028
        /*0024*/ 	.byte	0x00, 0xf4, 0x21, 0x00


	//----- nvinfo : EIATTR_KPARAM_INFO
	.align		4
.L_15:
        /*0028*/ 	.byte	0x04, 0x17
        /*002a*/ 	.short	(.L_17 - .L_16)
.L_16:
        /*002c*/ 	.word	0x00000000
        /*0030*/ 	.short	0x0004
        /*0032*/ 	.short	0x0020
        /*0034*/ 	.byte	0x00, 0xf4, 0x21, 0x00


	//----- nvinfo : EIATTR_KPARAM_INFO
	.align		4
.L_17:
        /*0038*/ 	.byte	0x04, 0x17
        /*003a*/ 	.short	(.L_19 - .L_18)
.L_18:
        /*003c*/ 	.word	0x00000000
        /*0040*/ 	.short	0x0003
        /*0042*/ 	.short	0x0018
        /*0044*/ 	.byte	0x00, 0xf4, 0x21, 0x00


	//----- nvinfo : EIATTR_KPARAM_INFO
	.align		4
.L_19:
        /*0048*/ 	.byte	0x04, 0x17
        /*004a*/ 	.short	(.L_21 - .L_20)
.L_20:
        /*004c*/ 	.word	0x00000000
        /*0050*/ 	.short	0x0002
        /*0052*/ 	.short	0x0010
        /*0054*/ 	.byte	0x00, 0xf4, 0x21, 0x00


	//----- nvinfo : EIATTR_KPARAM_INFO
	.align		4
.L_21:
        /*0058*/ 	.byte	0x04, 0x17
        /*005a*/ 	.short	(.L_23 - .L_22)
.L_22:
        /*005c*/ 	.word	0x00000000
        /*0060*/ 	.short	0x0001
        /*0062*/ 	.short	0x0008
        /*0064*/ 	.byte	0x00, 0xf4, 0x21, 0x00


	//----- nvinfo : EIATTR_KPARAM_INFO
	.align		4
.L_23:
        /*0068*/ 	.byte	0x04, 0x17
        /*006a*/ 	.short	(.L_25 - .L_24)
.L_24:
        /*006c*/ 	.word	0x00000000
        /*0070*/ 	.short	0x0000
        /*0072*/ 	.short	0x0000
        /*0074*/ 	.byte	0x00, 0xf4, 0x21, 0x00


	//----- nvinfo : EIATTR_SPARSE_MMA_MASK
	.align		4
.L_25:
        /*0078*/ 	.byte	0x03, 0x50
        /*007a*/ 	.short	0x0000


	//----- nvinfo : EIATTR_MAXREG_COUNT
	.align		4
        /*007c*/ 	.byte	0x03, 0x1b
        /*007e*/ 	.short	0x00ff


	//----- nvinfo : EIATTR_EXIT_INSTR_OFFSETS
	.align		4
        /*0080*/ 	.byte	0x04, 0x1c
        /*0082*/ 	.short	(.L_27 - .L_26)


	//   ....[0]....
.L_26:
        /*0084*/ 	.word	0x000002f0


	//   ....[1]....
        /*0088*/ 	.word	0x00000310


	//----- nvinfo : EIATTR_REQNTID
	.align		4
.L_27:
        /*008c*/ 	.byte	0x04, 0x10
        /*008e*/ 	.short	(.L_29 - .L_28)
.L_28:
        /*0090*/ 	.word	0x00000080
        /*0094*/ 	.word	0x00000001
        /*0098*/ 	.word	0x00000001


	//----- nvinfo : EIATTR_CBANK_PARAM_SIZE
	.align		4
.L_29:
        /*009c*/ 	.byte	0x03, 0x19
        /*009e*/ 	.short	0x0034


	//----- nvinfo : EIATTR_PARAM_CBANK
	.align		4
        /*00a0*/ 	.byte	0x04, 0x0a
        /*00a2*/ 	.short	(.L_31 - .L_30)
	.align		4
.L_30:
        /*00a4*/ 	.word	index@(.nv.constant0.triton_poi_fused__native_batch_norm_legit_no_training_relu_3)
        /*00a8*/ 	.short	0x0210
        /*00aa*/ 	.short	0x0034


	//----- nvinfo : EIATTR_SW_WAR
	.align		4
.L_31:
        /*00ac*/ 	.byte	0x04, 0x36
        /*00ae*/ 	.short	(.L_33 - .L_32)
.L_32:
        /*00b0*/ 	.word	0x00000008
.L_33:


//--------------------- .nv.callgraph             --------------------------
	.section	.nv.callgraph,"",@"SHT_CUDA_CALLGRAPH"
	.align	4
	.sectionentsize	8
	.align		4
        /*0000*/ 	.word	0x00000000
	.align		4
        /*0004*/ 	.word	0xffffffff
	.align		4
        /*0008*/ 	.word	0x00000000
	.align		4
        /*000c*/ 	.word	0xfffffffe
	.align		4
        /*0010*/ 	.word	0x00000000
	.align		4
        /*0014*/ 	.word	0xfffffffd
	.align		4
        /*0018*/ 	.word	0x00000000
	.align		4
        /*001c*/ 	.word	0xfffffffc


//--------------------- .nv.constant4             --------------------------
	.section	.nv.constant4,"a",@progbits
	.align	8
	.align		8
.nv.constant4:
        /*0000*/ 	.dword	_$_str
	.align		8
        /*0008*/ 	.dword	_$_str_$_2


//--------------------- .text.triton_poi_fused__native_batch_norm_legit_no_training_relu_3 --------------------------
	.section	.text.triton_poi_fused__native_batch_norm_legit_no_training_relu_3,"ax",@progbits
	.align	128
        .global         triton_poi_fused__native_batch_norm_legit_no_training_relu_3
        .type           triton_poi_fused__native_batch_norm_legit_no_training_relu_3,@function
        .size           triton_poi_fused__native_batch_norm_legit_no_training_relu_3,(.L_x_1 - triton_poi_fused__native_batch_norm_legit_no_training_relu_3)
        .other          triton_poi_fused__native_batch_norm_legit_no_training_relu_3,@"STO_CUDA_ENTRY STV_DEFAULT"
triton_poi_fused__native_batch_norm_legit_no_training_relu_3:
.text.triton_poi_fused__native_batch_norm_legit_no_training_relu_3:
[----:B------:R-:W0:Y:S01]  /*0000*/  LDC R1, c[0x0][0x28] ;  /* 0x00000a00ff017b82 */ /* 0x000e220000000800 */
[----:B------:R-:W1:Y:S07]  /*0010*/  S2R R0, SR_TID.X ;  /* 0x0000000000007919 */ /* 0x000e6e0000002100 */
[----:B------:R-:W2:Y:S01]  /*0020*/  LDC.64 R8, c[0x0][0x220] ;  /* 0x00008800ff087b82 */ /* 0x000ea20000000a00 */
[----:B------:R-:W-:Y:S01]  /*0030*/  HFMA2.MMA R14, -RZ, RZ, 0, 0 ;  /* 0x00000000ff0e7435 */ /* 0x000fe200000001ff */
[----:B------:R-:W-:Y:S01]  /*0040*/  ULDC.64 UR4, c[0x0][0x208] ;  /* 0x0000820000047ab9 */ /* 0x000fe20000000a00 */
[----:B------:R-:W3:Y:S05]  /*0050*/  S2R R3, SR_CTAID.X ;  /* 0x0000000000037919 */ /* 0x000eea0000002500 */
[----:B------:R-:W4:Y:S08]  /*0060*/  LDC.64 R4, c[0x0][0x210] ;  /* 0x00008400ff047b82 */ /* 0x000f300000000a00 */
[----:B------:R-:W5:Y:S08]  /*0070*/  LDC.64 R6, c[0x0][0x218] ;  /* 0x00008600ff067b82 */ /* 0x000f700000000a00 */
[----:B------:R-:W5:Y:S01]  /*0080*/  LDC.64 R10, c[0x0][0x228] ;  /* 0x00008a00ff0a7b82 */ /* 0x000f620000000a00 */
[----:B-1----:R-:W-:-:S07]  /*0090*/  LOP3.LUT R0, R0, 0x7f, RZ, 0xc0, !PT ;  /* 0x0000007f00007812 */ /* 0x002fce00078ec0ff */
[----:B------:R-:W1:Y:S01]  /*00a0*/  LDC.64 R12, c[0x0][0x230] ;  /* 0x00008c00ff0c7b82 */ /* 0x000e620000000a00 */
[----:B---3--:R-:W-:-:S04]  /*00b0*/  LEA R0, R3, R0, 0x7 ;  /* 0x0000000003007211 */ /* 0x008fc800078e38ff */
[C---:B------:R-:W-:Y:S01]  /*00c0*/  ISETP.GE.AND P0, PT, R0.reuse, 0x2c00, PT ;  /* 0x00002c000000780c */ /* 0x040fe20003f06270 */
[----:B------:R-:W-:-:S05]  /*00d0*/  IMAD.HI R2, R0, 0x2e8ba2e9, RZ ;  /* 0x2e8ba2e900027827 */ /* 0x000fca00078e02ff */
[----:B------:R-:W-:-:S04]  /*00e0*/  SHF.R.S32.HI R3, RZ, 0x1, R2 ;  /* 0x00000001ff037819 */ /* 0x000fc80000011402 */
[----:B------:R-:W-:-:S05]  /*00f0*/  LEA.HI R3, R2, R3, RZ, 0x1 ;  /* 0x0000000302037211 */ /* 0x000fca00078f08ff */
[----:B------:R-:W-:-:S04]  /*0100*/  IMAD R15, R3, -0xb, R0 ;  /* 0xfffffff5030f7824 */ /* 0x000fc800078e0200 */
[----:B--2---:R-:W-:-:S05]  /*0110*/  IMAD.WIDE R8, R15, 0x4, R8 ;  /* 0x000000040f087825 */ /* 0x004fca00078e0208 */
[----:B------:R2:W3:Y:S01]  /*0120*/  @!P0 LDG.E.EL R14, desc[UR4][R8.64] ;  /* 0x00000004080e8981 */ /* 0x0004e2000c2e1900 */
[----:B------:R-:W-:Y:S01]  /*0130*/  CS2R R2, SRZ ;  /* 0x0000000000027805 */ /* 0x000fe2000001ff00 */
[----:B----4-:R-:W-:-:S04]  /*0140*/  IMAD.WIDE R4, R0, 0x4, R4 ;  /* 0x0000000400047825 */ /* 0x010fc800078e0204 */
[C---:B-----5:R-:W-:Y:S01]  /*0150*/  IMAD.WIDE R6, R15.reuse, 0x4, R6 ;  /* 0x000000040f067825 */ /* 0x060fe200078e0206 */
[----:B------:R4:W5:Y:S03]  /*0160*/  @!P0 LDG.E R2, desc[UR4][R4.64] ;  /* 0x0000000404028981 */ /* 0x000966000c1e1900 */
[C---:B0-2---:R-:W-:Y:S01]  /*0170*/  IMAD.WIDE R8, R15.reuse, 0x4, R10 ;  /* 0x000000040f087825 */ /* 0x045fe200078e020a */
[----:B------:R0:W5:Y:S03]  /*0180*/  @!P0 LDG.E.EL R3, desc[UR4][R6.64] ;  /* 0x0000000406038981 */ /* 0x000166000c2e1900 */
[----:B-1----:R-:W-:Y:S01]  /*0190*/  IMAD.WIDE R10, R15, 0x4, R12 ;  /* 0x000000040f0a7825 */ /* 0x002fe200078e020c */
[----:B------:R-:W-:Y:S01]  /*01a0*/  CS2R R12, SRZ ;  /* 0x00000000000c7805 */ /* 0x000fe2000001ff00 */
[----:B----4-:R-:W1:Y:S05]  /*01b0*/  LDC.64 R4, c[0x0][0x238] ;  /* 0x00008e00ff047b82 */ /* 0x010e6a0000000a00 */
[----:B------:R-:W2:Y:S04]  /*01c0*/  @!P0 LDG.E.EL R12, desc[UR4][R8.64] ;  /* 0x00000004080c8981 */ /* 0x000ea8000c2e1900 */
[----:B------:R-:W2:Y:S01]  /*01d0*/  @!P0 LDG.E.EL R13, desc[UR4][R10.64] ;  /* 0x000000040a0d8981 */ /* 0x000ea2000c2e1900 */
[----:B0-----:R-:W-:Y:S01]  /*01e0*/  MOV R6, 0x3e800000 ;  /* 0x3e80000000067802 */ /* 0x001fe20000000f00 */
[----:B---3--:R-:W-:-:S04]  /*01f0*/  FADD R14, R14, 0.0010000000474974513054 ;  /* 0x3a83126f0e0e7421 */ /* 0x008fc80000000000 */
[----:B------:R-:W0:Y:S01]  /*0200*/  MUFU.SQRT R15, R14 ;  /* 0x0000000e000f7308 */ /* 0x000e220000002000 */
[----:B-----5:R-:W-:Y:S01]  /*0210*/  FADD R2, -R3, R2 ;  /* 0x0000000203027221 */ /* 0x020fe20000000100 */
[C---:B0-----:R-:W-:Y:S02]  /*0220*/  FSETP.GT.AND P1, PT, R15.reuse, 8.50705917302346158658e+37, PT ;  /* 0x7e8000000f00780b */ /* 0x041fe40003f24000 */
[----:B------:R-:W-:Y:S02]  /*0230*/  FSETP.GEU.AND P2, PT, R15, 1.175494350822287508e-38, PT ;  /* 0x008000000f00780b */ /* 0x000fe40003f4e000 */
[----:B------:R-:W-:-:S09]  /*0240*/  FSEL R6, R6, 1, P1 ;  /* 0x3f80000006067808 */ /* 0x000fd20000800000 */
[----:B------:R-:W-:Y:S02]  /*0250*/  @P1 FMUL R15, R15, 0.25 ;  /* 0x3e8000000f0f1820 */ /* 0x000fe40000400000 */
[----:B------:R-:W-:Y:S02]  /*0260*/  @!P2 FMUL R6, R6, 16777216 ;  /* 0x4b8000000606a820 */ /* 0x000fe40000400000 */
[----:B------:R-:W-:-:S06]  /*0270*/  @!P2 FMUL R15, R15, 16777216 ;  /* 0x4b8000000f0fa820 */ /* 0x000fcc0000400000 */
[----:B------:R-:W0:Y:S02]  /*0280*/  MUFU.RCP R15, R15 ;  /* 0x0000000f000f7308 */ /* 0x000e240000001000 */
[----:B0-----:R-:W-:-:S04]  /*0290*/  FMUL R3, R15, R6 ;  /* 0x000000060f037220 */ /* 0x001fc80000400000 */
[----:B------:R-:W-:-:S04]  /*02a0*/  FMUL R2, R2, R3 ;  /* 0x0000000302027220 */ /* 0x000fc80000400000 */
[----:B--2---:R-:W-:Y:S01]  /*02b0*/  FFMA R12, R2, R12, R13 ;  /* 0x0000000c020c7223 */ /* 0x004fe2000000000d */
[----:B-1----:R-:W-:-:S04]  /*02c0*/  IMAD.WIDE R2, R0, 0x4, R4 ;  /* 0x0000000400027825 */ /* 0x002fc800078e0204 */
[----:B------:R-:W-:-:S04]  /*02d0*/  FSETP.GEU.AND P1, PT, R12, RZ, PT ;  /* 0x000000ff0c00720b */ /* 0x000fc80003f2e000 */
[----:B------:R-:W-:Y:S01]  /*02e0*/  FSEL R5, R12, RZ, P1 ;  /* 0x000000ff0c057208 */ /* 0x000fe20000800000 */
[----:B------:R-:W-:Y:S08]  /*02f0*/  @P0 EXIT ;  /* 0x000000000000094d */ /* 0x000ff00003800000 */
[----:B------:R-:W-:Y:S01]  /*0300*/  STG.E desc[UR4][R2.64], R5 ;  /* 0x0000000502007986 */ /* 0x000fe2000c101904 */
[----:B------:R-:W-:Y:S05]  /*0310*/  EXIT ;  /* 0x000000000000794d */ /* 0x000fea0003800000 */
.L_x_0:
[----:B------:R-:W-:-:S00]  /*0320*/  BRA `(.L_x_0) ;  /* 0xfffffffc00fc7947 */ /* 0x000fc0000383ffff */
[----:B------:R-:W-:-:S00]  /*0330*/  NOP ;  /* 0x0000000000007918 */ /* 0x000fc00000000000 */
        /* <DEDUP_REMOVED lines=12> */
.L_x_1:


//--------------------- .nv.global.init           --------------------------
	.section	.nv.global.init,"aw",@progbits
.nv.global.init:
	.type		_$_str,@object
	.size		_$_str,(_$_str_$_2 - _$_str)
_$_str:
        /*0000*/ 	.byte	0x5f, 0x5f, 0x43, 0x55, 0x44, 0x41, 0x5f, 0x46, 0x54, 0x5a, 0x00
	.type		_$_str_$_2,@object
	.size		_$_str_$_2,(.L_1 - _$_str_$_2)
_$_str_$_2:
        /*000b*/ 	.byte	0x5f, 0x5f, 0x43, 0x55, 0x44, 0x41, 0x5f, 0x50, 0x52, 0x45, 0x43, 0x5f, 0x53, 0x51, 0x52, 0x54
        /*001b*/ 	.byte	0x00
.L_1:


//--------------------- .nv.constant0.triton_poi_fused__native_batch_norm_legit_no_training_relu_3 --------------------------
	.section	.nv.constant0.triton_poi_fused__native_batch_norm_legit_no_training_relu_3,"a",@progbits
	.sectionflags	@""
	.align	4
.nv.constant0.triton_poi_fused__native_batch_norm_legit_no_training_relu_3:
	.zero		580
